//
// Generated by NVIDIA NVVM Compiler
//
// Compiler Build ID: CL-36424714
// Cuda compilation tools, release 13.0, V13.0.88
// Based on NVVM 20.0.0
//

.version 9.0
.target sm_100
.address_size 64

	// .globl	_Z6kerneliPiS_S_S_S_S_S_

.visible .entry _Z6kerneliPiS_S_S_S_S_S_(
	.param .u32 _Z6kerneliPiS_S_S_S_S_S__param_0,
	.param .u64 .ptr .align 1 _Z6kerneliPiS_S_S_S_S_S__param_1,
	.param .u64 .ptr .align 1 _Z6kerneliPiS_S_S_S_S_S__param_2,
	.param .u64 .ptr .align 1 _Z6kerneliPiS_S_S_S_S_S__param_3,
	.param .u64 .ptr .align 1 _Z6kerneliPiS_S_S_S_S_S__param_4,
	.param .u64 .ptr .align 1 _Z6kerneliPiS_S_S_S_S_S__param_5,
	.param .u64 .ptr .align 1 _Z6kerneliPiS_S_S_S_S_S__param_6,
	.param .u64 .ptr .align 1 _Z6kerneliPiS_S_S_S_S_S__param_7
)
{
	.reg .pred 	%p<17>;
	.reg .b32 	%r<48>;
	.reg .b64 	%rd<44>;

	ld.param.u64 	%rd12, [_Z6kerneliPiS_S_S_S_S_S__param_1];
	ld.param.u64 	%rd14, [_Z6kerneliPiS_S_S_S_S_S__param_2];
	ld.param.u64 	%rd13, [_Z6kerneliPiS_S_S_S_S_S__param_3];
	ld.param.u64 	%rd15, [_Z6kerneliPiS_S_S_S_S_S__param_4];
	ld.param.u64 	%rd16, [_Z6kerneliPiS_S_S_S_S_S__param_5];
	ld.param.u64 	%rd17, [_Z6kerneliPiS_S_S_S_S_S__param_6];
	ld.param.u64 	%rd18, [_Z6kerneliPiS_S_S_S_S_S__param_7];
	cvta.to.global.u64 	%rd1, %rd17;
	cvta.to.global.u64 	%rd2, %rd18;
	cvta.to.global.u64 	%rd3, %rd15;
	cvta.to.global.u64 	%rd4, %rd14;
	cvta.to.global.u64 	%rd19, %rd16;
	mov.u32 	%r21, %ctaid.x;
	mov.u32 	%r22, %ntid.x;
	mov.u32 	%r23, %tid.x;
	mad.lo.s32 	%r1, %r21, %r22, %r23;
	ld.global.u32 	%r24, [%rd19];
	setp.ge.s32 	%p1, %r1, %r24;
	@%p1 bra 	$L__BB0_23;
	cvta.to.global.u64 	%rd20, %rd13;
	cvta.to.global.u64 	%rd21, %rd12;
	mul.wide.s32 	%rd22, %r1, 4;
	add.s64 	%rd23, %rd20, %rd22;
	ld.global.u32 	%r25, [%rd23];
	mul.wide.s32 	%rd24, %r25, 4;
	add.s64 	%rd25, %rd21, %rd24;
	ld.global.u32 	%r2, [%rd25];
	ld.global.u32 	%r3, [%rd25+4];
	setp.ge.s32 	%p2, %r2, %r3;
	@%p2 bra 	$L__BB0_23;
	sub.s32 	%r26, %r3, %r2;
	and.b32  	%r4, %r26, 3;
	setp.eq.s32 	%p3, %r4, 0;
	mov.u32 	%r45, %r2;
	@%p3 bra 	$L__BB0_8;
	neg.s32 	%r43, %r4;
	mov.u32 	%r45, %r2;
$L__BB0_4:
	.pragma "nounroll";
	mul.wide.s32 	%rd26, %r45, 4;
	add.s64 	%rd27, %rd4, %rd26;
	ld.global.u32 	%r8, [%rd27];
	mul.wide.s32 	%rd28, %r8, 4;
	add.s64 	%rd5, %rd3, %rd28;
	ld.global.u32 	%r27, [%rd5];
	setp.ne.s32 	%p4, %r27, 0;
	@%p4 bra 	$L__BB0_7;
	atom.relaxed.global.cas.b32 	%r28, [%rd5], 0, 1;
	setp.ne.s32 	%p5, %r28, 0;
	@%p5 bra 	$L__BB0_7;
	atom.global.add.u32 	%r29, [%rd2], 1;
	mul.wide.s32 	%rd29, %r29, 4;
	add.s64 	%rd30, %rd1, %rd29;
	st.global.u32 	[%rd30], %r8;
$L__BB0_7:
	add.s32 	%r45, %r45, 1;
	add.s32 	%r43, %r43, 1;
	setp.ne.s32 	%p6, %r43, 0;
	@%p6 bra 	$L__BB0_4;
$L__BB0_8:
	sub.s32 	%r30, %r2, %r3;
	setp.gt.u32 	%p7, %r30, -4;
	@%p7 bra 	$L__BB0_23;
	sub.s32 	%r46, %r45, %r3;
	add.s64 	%rd6, %rd4, 8;
$L__BB0_10:
	mul.wide.s32 	%rd31, %r45, 4;
	add.s64 	%rd7, %rd6, %rd31;
	ld.global.u32 	%r15, [%rd7+-8];
	mul.wide.s32 	%rd32, %r15, 4;
	add.s64 	%rd8, %rd3, %rd32;
	ld.global.u32 	%r31, [%rd8];
	setp.ne.s32 	%p8, %r31, 0;
	@%p8 bra 	$L__BB0_13;
	atom.relaxed.global.cas.b32 	%r32, [%rd8], 0, 1;
	setp.ne.s32 	%p9, %r32, 0;
	@%p9 bra 	$L__BB0_13;
	atom.global.add.u32 	%r33, [%rd2], 1;
	mul.wide.s32 	%rd33, %r33, 4;
	add.s64 	%rd34, %rd1, %rd33;
	st.global.u32 	[%rd34], %r15;
$L__BB0_13:
	ld.global.u32 	%r16, [%rd7+-4];
	mul.wide.s32 	%rd35, %r16, 4;
	add.s64 	%rd9, %rd3, %rd35;
	ld.global.u32 	%r34, [%rd9];
	setp.ne.s32 	%p10, %r34, 0;
	@%p10 bra 	$L__BB0_16;
	atom.relaxed.global.cas.b32 	%r35, [%rd9], 0, 1;
	setp.ne.s32 	%p11, %r35, 0;
	@%p11 bra 	$L__BB0_16;
	atom.global.add.u32 	%r36, [%rd2], 1;
	mul.wide.s32 	%rd36, %r36, 4;
	add.s64 	%rd37, %rd1, %rd36;
	st.global.u32 	[%rd37], %r16;
$L__BB0_16:
	ld.global.u32 	%r17, [%rd7];
	mul.wide.s32 	%rd38, %r17, 4;
	add.s64 	%rd10, %rd3, %rd38;
	ld.global.u32 	%r37, [%rd10];
	setp.ne.s32 	%p12, %r37, 0;
	@%p12 bra 	$L__BB0_19;
	atom.relaxed.global.cas.b32 	%r38, [%rd10], 0, 1;
	setp.ne.s32 	%p13, %r38, 0;
	@%p13 bra 	$L__BB0_19;
	atom.global.add.u32 	%r39, [%rd2], 1;
	mul.wide.s32 	%rd39, %r39, 4;
	add.s64 	%rd40, %rd1, %rd39;
	st.global.u32 	[%rd40], %r17;
$L__BB0_19:
	ld.global.u32 	%r18, [%rd7+4];
	mul.wide.s32 	%rd41, %r18, 4;
	add.s64 	%rd11, %rd3, %rd41;
	ld.global.u32 	%r40, [%rd11];
	setp.ne.s32 	%p14, %r40, 0;
	@%p14 bra 	$L__BB0_22;
	atom.relaxed.global.cas.b32 	%r41, [%rd11], 0, 1;
	setp.ne.s32 	%p15, %r41, 0;
	@%p15 bra 	$L__BB0_22;
	atom.global.add.u32 	%r42, [%rd2], 1;
	mul.wide.s32 	%rd42, %r42, 4;
	add.s64 	%rd43, %rd1, %rd42;
	st.global.u32 	[%rd43], %r18;
$L__BB0_22:
	add.s32 	%r45, %r45, 4;
	add.s32 	%r46, %r46, 4;
	setp.ne.s32 	%p16, %r46, 0;
	@%p16 bra 	$L__BB0_10;
$L__BB0_23:
	ret;

}


// ===== COMPILED SASS (sm_100) =====

	.target	sm_100

	.elftype	@"ET_EXEC"


//--------------------- .note.nv.tkinfo           --------------------------
	.section	.note.nv.tkinfo,"",@"SHT_NOTE"
	.sectionflags	@"SHF_NOTE_NV_TKINFO"
	.tkinfo
        /*0018*/ 	.word	0x00000002
        /*0030*/ 	.string	""
        /*0030*/ 	.string	"ptxas"
        /*0030*/ 	.string	"Cuda compilation tools, release 13.0, V13.0.88"
        /*0030*/ 	.string	"Build cuda_13.0.r13.0/compiler.36424714_0"
        /*0030*/ 	.string	"-arch sm_100 -m 64 "



//--------------------- .note.nv.cuinfo           --------------------------
	.section	.note.nv.cuinfo,"",@"SHT_NOTE"
	.sectionflags	@"SHF_NOTE_NV_CUINFO"
        /*0018*/ 	.short	0x0002
        /*001a*/ 	.short	0x0064
        /*001c*/ 	.short	0x0082
	.zero		2


//--------------------- .nv.info                  --------------------------
	.section	.nv.info,"",@"SHT_CUDA_INFO"
	.align	4


	//----- nvinfo : EIATTR_REGCOUNT
	.align		4
        /*0000*/ 	.byte	0x04, 0x2f
        /*0002*/ 	.short	(.L_1 - .L_0)
	.align		4
.L_0:
        /*0004*/ 	.word	index@(_Z6kerneliPiS_S_S_S_S_S_)
        /*0008*/ 	.word	0x00000015


	//----- nvinfo : EIATTR_FRAME_SIZE
	.align		4
.L_1:
        /*000c*/ 	.byte	0x04, 0x11
        /*000e*/ 	.short	(.L_3 - .L_2)
	.align		4
.L_2:
        /*0010*/ 	.word	index@(_Z6kerneliPiS_S_S_S_S_S_)
        /*0014*/ 	.word	0x00000000


	//----- nvinfo : EIATTR_MIN_STACK_SIZE
	.align		4
.L_3:
        /*0018*/ 	.byte	0x04, 0x12
        /*001a*/ 	.short	(.L_5 - .L_4)
	.align		4
.L_4:
        /*001c*/ 	.word	index@(_Z6kerneliPiS_S_S_S_S_S_)
        /*0020*/ 	.word	0x00000000
.L_5:


//--------------------- .nv.compat                --------------------------
	.section	.nv.compat,"",@"SHT_CUDA_COMPAT_INFO"
	.align	4
        /*0000*/ 	.byte	0x02, 0x09, 0x00, 0x00, 0x02, 0x02, 0x01, 0x00, 0x02, 0x05, 0x05, 0x00, 0x03, 0x07, 0x01, 0x01
        /*0010*/ 	.byte	0x02, 0x03, 0x00, 0x00, 0x02, 0x06, 0x01, 0x00, 0x04, 0x0b, 0x08, 0x00, 0x09, 0x00, 0x00, 0x00
        /*0020*/ 	.byte	0x00, 0x00, 0x00, 0x00


//--------------------- .nv.info._Z6kerneliPiS_S_S_S_S_S_ --------------------------
	.section	.nv.info._Z6kerneliPiS_S_S_S_S_S_,"",@"SHT_CUDA_INFO"
	.sectionflags	@""
	.align	4


	//----- nvinfo : EIATTR_CUDA_API_VERSION
	.align		4
        /*0000*/ 	.byte	0x04, 0x37
        /*0002*/ 	.short	(.L_7 - .L_6)
.L_6:
        /*0004*/ 	.word	0x00000082


	//----- nvinfo : EIATTR_KPARAM_INFO
	.align		4
.L_7:
        /*0008*/ 	.byte	0x04, 0x17
        /*000a*/ 	.short	(.L_9 - .L_8)
.L_8:
        /*000c*/ 	.word	0x00000000
        /*0010*/ 	.short	0x0007
        /*0012*/ 	.short	0x0038
        /*0014*/ 	.byte	0x00, 0xf5, 0x21, 0x00


	//----- nvinfo : EIATTR_KPARAM_INFO
	.align		4
.L_9:
        /*0018*/ 	.byte	0x04, 0x17
        /*001a*/ 	.short	(.L_11 - .L_10)
.L_10:
        /*001c*/ 	.word	0x00000000
        /*0020*/ 	.short	0x0006
        /*0022*/ 	.short	0x0030
        /*0024*/ 	.byte	0x00, 0xf5, 0x21, 0x00


	//----- nvinfo : EIATTR_KPARAM_INFO
	.align		4
.L_11:
        /*0028*/ 	.byte	0x04, 0x17
        /*002a*/ 	.short	(.L_13 - .L_12)
.L_12:
        /*002c*/ 	.word	0x00000000
        /*0030*/ 	.short	0x0005
        /*0032*/ 	.short	0x0028
        /*0034*/ 	.byte	0x00, 0xf5, 0x21, 0x00


	//----- nvinfo : EIATTR_KPARAM_INFO
	.align		4
.L_13:
        /*0038*/ 	.byte	0x04, 0x17
        /*003a*/ 	.short	(.L_15 - .L_14)
.L_14:
        /*003c*/ 	.word	0x00000000
        /*0040*/ 	.short	0x0004
        /*0042*/ 	.short	0x0020
        /*0044*/ 	.byte	0x00, 0xf5, 0x21, 0x00


	//----- nvinfo : EIATTR_KPARAM_INFO
	.align		4
.L_15:
        /*0048*/ 	.byte	0x04, 0x17
        /*004a*/ 	.short	(.L_17 - .L_16)
.L_16:
        /*004c*/ 	.word	0x00000000
        /*0050*/ 	.short	0x0003
        /*0052*/ 	.short	0x0018
        /*0054*/ 	.byte	0x00, 0xf5, 0x21, 0x00


	//----- nvinfo : EIATTR_KPARAM_INFO
	.align		4
.L_17:
        /*0058*/ 	.byte	0x04, 0x17
        /*005a*/ 	.short	(.L_19 - .L_18)
.L_18:
        /*005c*/ 	.word	0x00000000
        /*0060*/ 	.short	0x0002
        /*0062*/ 	.short	0x0010
        /*0064*/ 	.byte	0x00, 0xf5, 0x21, 0x00


	//----- nvinfo : EIATTR_KPARAM_INFO
	.align		4
.L_19:
        /*0068*/ 	.byte	0x04, 0x17
        /*006a*/ 	.short	(.L_21 - .L_20)
.L_20:
        /*006c*/ 	.word	0x00000000
        /*0070*/ 	.short	0x0001
        /*0072*/ 	.short	0x0008
        /*0074*/ 	.byte	0x00, 0xf5, 0x21, 0x00


	//----- nvinfo : EIATTR_KPARAM_INFO
	.align		4
.L_21:
        /*0078*/ 	.byte	0x04, 0x17
        /*007a*/ 	.short	(.L_23 - .L_22)
.L_22:
        /*007c*/ 	.word	0x00000000
        /*0080*/ 	.short	0x0000
        /*0082*/ 	.short	0x0000
        /*0084*/ 	.byte	0x00, 0xf0, 0x11, 0x00


	//----- nvinfo : EIATTR_SPARSE_MMA_MASK
	.align		4
.L_23:
        /*0088*/ 	.byte	0x03, 0x50
        /*008a*/ 	.short	0x0000


	//----- nvinfo : EIATTR_MAXREG_COUNT
	.align		4
        /*008c*/ 	.byte	0x03, 0x1b
        /*008e*/ 	.short	0x00ff


	//----- nvinfo : EIATTR_MERCURY_ISA_VERSION
	.align		4
        /*0090*/ 	.byte	0x03, 0x5f
        /*0092*/ 	.short	0x0101


	//----- nvinfo : EIATTR_INT_WARP_WIDE_INSTR_OFFSETS
	.align		4
        /*0094*/ 	.byte	0x04, 0x31
        /*0096*/ 	.short	(.L_25 - .L_24)


	//   ....[0]....
.L_24:
        /*0098*/ 	.word	0x000002c0


	//   ....[1]....
        /*009c*/ 	.word	0x00000350


	//   ....[2]....
        /*00a0*/ 	.word	0x00000550


	//   ....[3]....
        /*00a4*/ 	.word	0x000005e0


	//   ....[4]....
        /*00a8*/ 	.word	0x000006f0


	//   ....[5]....
        /*00ac*/ 	.word	0x00000780


	//   ....[6]....
        /*00b0*/ 	.word	0x00000890


	//   ....[7]....
        /*00b4*/ 	.word	0x00000920


	//   ....[8]....
        /*00b8*/ 	.word	0x00000a50


	//   ....[9]....
        /*00bc*/ 	.word	0x00000ae0


	//----- nvinfo : EIATTR_VRC_CTA_INIT_COUNT
	.align		4
.L_25:
        /*00c0*/ 	.byte	0x02, 0x4a
	.zero		1
	.zero		1


	//----- nvinfo : EIATTR_EXIT_INSTR_OFFSETS
	.align		4
        /*00c4*/ 	.byte	0x04, 0x1c
        /*00c6*/ 	.short	(.L_27 - .L_26)


	//   ....[0]....
.L_26:
        /*00c8*/ 	.word	0x00000090


	//   ....[1]....
        /*00cc*/ 	.word	0x00000120


	//   ....[2]....
        /*00d0*/ 	.word	0x000003f0


	//   ....[3]....
        /*00d4*/ 	.word	0x00000b50


	//----- nvinfo : EIATTR_CRS_STACK_SIZE
	.align		4
.L_27:
        /*00d8*/ 	.byte	0x04, 0x1e
        /*00da*/ 	.short	(.L_29 - .L_28)
.L_28:
        /*00dc*/ 	.word	0x00000000


	//----- nvinfo : EIATTR_CBANK_PARAM_SIZE
	.align		4
.L_29:
        /*00e0*/ 	.byte	0x03, 0x19
        /*00e2*/ 	.short	0x0040


	//----- nvinfo : EIATTR_PARAM_CBANK
	.align		4
        /*00e4*/ 	.byte	0x04, 0x0a
        /*00e6*/ 	.short	(.L_31 - .L_30)
	.align		4
.L_30:
        /*00e8*/ 	.word	index@(.nv.constant0._Z6kerneliPiS_S_S_S_S_S_)
        /*00ec*/ 	.short	0x0380
        /*00ee*/ 	.short	0x0040


	//----- nvinfo : EIATTR_SW_WAR
	.align		4
.L_31:
        /*00f0*/ 	.byte	0x04, 0x36
        /*00f2*/ 	.short	(.L_33 - .L_32)
.L_32:
        /*00f4*/ 	.word	0x00000008
.L_33:


//--------------------- .nv.callgraph             --------------------------
	.section	.nv.callgraph,"",@"SHT_CUDA_CALLGRAPH"
	.align	4
	.sectionentsize	8
	.align		4
        /*0000*/ 	.word	0x00000000
	.align		4
        /*0004*/ 	.word	0xffffffff
	.align		4
        /*0008*/ 	.word	0x00000000
	.align		4
        /*000c*/ 	.word	0xfffffffe
	.align		4
        /*0010*/ 	.word	0x00000000
	.align		4
        /*0014*/ 	.word	0xfffffffd
	.align		4
        /*0018*/ 	.word	0x00000000
	.align		4
        /*001c*/ 	.word	0xfffffffc


//--------------------- .text._Z6kerneliPiS_S_S_S_S_S_ --------------------------
	.section	.text._Z6kerneliPiS_S_S_S_S_S_,"ax",@progbits
	.align	128
        .global         _Z6kerneliPiS_S_S_S_S_S_
        .type           _Z6kerneliPiS_S_S_S_S_S_,@function
        .size           _Z6kerneliPiS_S_S_S_S_S_,(.L_x_15 - _Z6kerneliPiS_S_S_S_S_S_)
        .other          _Z6kerneliPiS_S_S_S_S_S_,@"STO_CUDA_ENTRY STV_DEFAULT"
_Z6kerneliPiS_S_S_S_S_S_:
.text._Z6kerneliPiS_S_S_S_S_S_:
[----:B------:R-:W-:Y:S08]  /*0000*/  LDC R1, c[0x0][0x37c] ;  /* 0x0000df00ff017b82 */ /* 0x000ff00000000800 */
[----:B------:R-:W0:Y:S01]  /*0010*/  LDC.64 R2, c[0x0][0x3a8] ;  /* 0x0000ea00ff027b82 */ /* 0x000e220000000a00 */
[----:B------:R-:W0:Y:S02]  /*0020*/  LDCU.64 UR6, c[0x0][0x358] ;  /* 0x00006b00ff0677ac */ /* 0x000e240008000a00 */
[----:B0-----:R-:W2:Y:S05]  /*0030*/  LDG.E R2, desc[UR6][R2.64] ;  /* 0x0000000602027981 */ /* 0x001eaa000c1e1900 */
[----:B------:R-:W0:Y:S01]  /*0040*/  S2UR UR4, SR_CTAID.X ;  /* 0x00000000000479c3 */ /* 0x000e220000002500 */
[----:B------:R-:W0:Y:S07]  /*0050*/  S2R R0, SR_TID.X ;  /* 0x0000000000007919 */ /* 0x000e2e0000002100 */
[----:B------:R-:W0:Y:S02]  /*0060*/  LDC R5, c[0x0][0x360] ;  /* 0x0000d800ff057b82 */ /* 0x000e240000000800 */
[----:B0-----:R-:W-:-:S05]  /*0070*/  IMAD R5, R5, UR4, R0 ;  /* 0x0000000405057c24 */ /* 0x001fca000f8e0200 */
[----:B--2---:R-:W-:-:S13]  /*0080*/  ISETP.GE.AND P0, PT, R5, R2, PT ;  /* 0x000000020500720c */ /* 0x004fda0003f06270 */
[----:B------:R-:W-:Y:S05]  /*0090*/  @P0 EXIT ;  /* 0x000000000000094d */ /* 0x000fea0003800000 */
[----:B------:R-:W0:Y:S02]  /*00a0*/  LDC.64 R2, c[0x0][0x398] ;  /* 0x0000e600ff027b82 */ /* 0x000e240000000a00 */
[----:B0-----:R-:W-:-:S06]  /*00b0*/  IMAD.WIDE R2, R5, 0x4, R2 ;  /* 0x0000000405027825 */ /* 0x001fcc00078e0202 */
[----:B------:R-:W0:Y:S01]  /*00c0*/  LDC.64 R4, c[0x0][0x388] ;  /* 0x0000e200ff047b82 */ /* 0x000e220000000a00 */
[----:B------:R-:W0:Y:S02]  /*00d0*/  LDG.E R3, desc[UR6][R2.64] ;  /* 0x0000000602037981 */ /* 0x000e24000c1e1900 */
[----:B0-----:R-:W-:-:S05]  /*00e0*/  IMAD.WIDE R4, R3, 0x4, R4 ;  /* 0x0000000403047825 */ /* 0x001fca00078e0204 */
[----:B------:R-:W2:Y:S04]  /*00f0*/  LDG.E R8, desc[UR6][R4.64] ;  /* 0x0000000604087981 */ /* 0x000ea8000c1e1900 */
[----:B------:R-:W2:Y:S02]  /*0100*/  LDG.E R9, desc[UR6][R4.64+0x4] ;  /* 0x0000040604097981 */ /* 0x000ea4000c1e1900 */
[----:B--2---:R-:W-:-:S13]  /*0110*/  ISETP.GE.AND P0, PT, R8, R9, PT ;  /* 0x000000090800720c */ /* 0x004fda0003f06270 */
[----:B------:R-:W-:Y:S05]  /*0120*/  @P0 EXIT ;  /* 0x000000000000094d */ /* 0x000fea0003800000 */
[--C-:B------:R-:W-:Y:S01]  /*0130*/  IMAD.IADD R0, R9, 0x1, -R8.reuse ;  /* 0x0000000109007824 */ /* 0x100fe200078e0a08 */
[----:B------:R-:W-:Y:S04]  /*0140*/  BSSY.RECONVERGENT B0, `(.L_x_0) ;  /* 0x0000028000007945 */ /* 0x000fe80003800200 */
[----:B------:R-:W-:Y:S01]  /*0150*/  LOP3.LUT P0, R10, R0, 0x3, RZ, 0xc0, !PT ;  /* 0x00000003000a7812 */ /* 0x000fe2000780c0ff */
[----:B------:R-:W-:-:S12]  /*0160*/  IMAD.MOV.U32 R0, RZ, RZ, R8 ;  /* 0x000000ffff007224 */ /* 0x000fd800078e0008 */
[----:B------:R-:W-:Y:S05]  /*0170*/  @!P0 BRA `(.L_x_1) ;  /* 0x0000000000908947 */ /* 0x000fea0003800000 */
[----:B------:R-:W0:Y:S01]  /*0180*/  LDC.64 R2, c[0x0][0x3b0] ;  /* 0x0000ec00ff027b82 */ /* 0x000e220000000a00 */
[----:B------:R-:W-:Y:S01]  /*0190*/  IMAD.MOV R10, RZ, RZ, -R10 ;  /* 0x000000ffff0a7224 */ /* 0x000fe200078e0a0a */
[----:B------:R-:W-:-:S06]  /*01a0*/  MOV R0, R8 ;  /* 0x0000000800007202 */ /* 0x000fcc0000000f00 */
[----:B------:R-:W1:Y:S08]  /*01b0*/  LDC.64 R4, c[0x0][0x3a0] ;  /* 0x0000e800ff047b82 */ /* 0x000e700000000a00 */
[----:B------:R-:W2:Y:S02]  /*01c0*/  LDC.64 R6, c[0x0][0x390] ;  /* 0x0000e400ff067b82 */ /* 0x000ea40000000a00 */
.L_x_4:
[----:B--2---:R-:W-:-:S05]  /*01d0*/  IMAD.WIDE R12, R0, 0x4, R6 ;  /* 0x00000004000c7825 */ /* 0x004fca00078e0206 */
[----:B-1----:R-:W1:Y:S02]  /*01e0*/  LDG.E R11, desc[UR6][R12.64] ;  /* 0x000000060c0b7981 */ /* 0x002e64000c1e1900 */
[----:B-1----:R-:W-:-:S05]  /*01f0*/  IMAD.WIDE R14, R11, 0x4, R4 ;  /* 0x000000040b0e7825 */ /* 0x002fca00078e0204 */
[----:B------:R-:W2:Y:S01]  /*0200*/  LDG.E R16, desc[UR6][R14.64] ;  /* 0x000000060e107981 */ /* 0x000ea2000c1e1900 */
[----:B------:R-:W-:Y:S01]  /*0210*/  VIADD R10, R10, 0x1 ;  /* 0x000000010a0a7836 */ /* 0x000fe20000000000 */
[----:B------:R-:W-:Y:S04]  /*0220*/  BSSY.RECONVERGENT B1, `(.L_x_2) ;  /* 0x0000017000017945 */ /* 0x000fe80003800200 */
[----:B------:R-:W-:Y:S02]  /*0230*/  ISETP.NE.AND P0, PT, R10, RZ, PT ;  /* 0x000000ff0a00720c */ /* 0x000fe40003f05270 */
[----:B--2---:R-:W-:-:S13]  /*0240*/  ISETP.NE.AND P1, PT, R16, RZ, PT ;  /* 0x000000ff1000720c */ /* 0x004fda0003f25270 */
[----:B------:R-:W-:Y:S05]  /*0250*/  @P1 BRA `(.L_x_3) ;  /* 0x00000000004c1947 */ /* 0x000fea0003800000 */
[----:B------:R-:W-:Y:S02]  /*0260*/  HFMA2 R12, -RZ, RZ, 0, 0 ;  /* 0x00000000ff0c7431 */ /* 0x000fe400000001ff */
[----:B------:R-:W-:-:S05]  /*0270*/  IMAD.MOV.U32 R13, RZ, RZ, 0x1 ;  /* 0x00000001ff0d7424 */ /* 0x000fca00078e00ff */
[----:B------:R-:W2:Y:S02]  /*0280*/  ATOMG.E.CAS.STRONG.GPU PT, R14, [R14], R12, R13 ;  /* 0x0000000c0e0e73a9 */ /* 0x000ea400001ee10d */
[----:B--2---:R-:W-:-:S13]  /*0290*/  ISETP.NE.AND P1, PT, R14, RZ, PT ;  /* 0x000000ff0e00720c */ /* 0x004fda0003f25270 */
[----:B------:R-:W-:Y:S05]  /*02a0*/  @P1 BRA `(.L_x_3) ;  /* 0x0000000000381947 */ /* 0x000fea0003800000 */
[----:B------:R-:W1:Y:S01]  /*02b0*/  S2R R15, SR_LANEID ;  /* 0x00000000000f7919 */ /* 0x000e620000000000 */
[----:B------:R-:W-:Y:S01]  /*02c0*/  VOTEU.ANY UR4, UPT, PT ;  /* 0x0000000000047886 */ /* 0x000fe200038e0100 */
[----:B------:R-:W2:Y:S01]  /*02d0*/  LDC.64 R12, c[0x0][0x3b8] ;  /* 0x0000ee00ff0c7b82 */ /* 0x000ea20000000a00 */
[----:B------:R-:W1:Y:S08]  /*02e0*/  FLO.U32 R16, UR4 ;  /* 0x0000000400107d00 */ /* 0x000e7000080e0000 */
[----:B------:R-:W2:Y:S01]  /*02f0*/  POPC R17, UR4 ;  /* 0x0000000400117d09 */ /* 0x000ea20008000000 */
[----:B-1----:R-:W-:-:S13]  /*0300*/  ISETP.EQ.U32.AND P1, PT, R16, R15, PT ;  /* 0x0000000f1000720c */ /* 0x002fda0003f22070 */
[----:B--2---:R-:W2:Y:S01]  /*0310*/  @P1 ATOMG.E.ADD.STRONG.GPU PT, R13, desc[UR6][R12.64], R17 ;  /* 0x800000110c0d19a8 */ /* 0x004ea200081ef106 */
[----:B------:R-:W1:Y:S02]  /*0320*/  S2R R14, SR_LTMASK ;  /* 0x00000000000e7919 */ /* 0x000e640000003900 */
[----:B-1----:R-:W-:-:S06]  /*0330*/  LOP3.LUT R18, R14, UR4, RZ, 0xc0, !PT ;  /* 0x000000040e127c12 */ /* 0x002fcc000f8ec0ff */
[----:B------:R-:W1:Y:S01]  /*0340*/  POPC R18, R18 ;  /* 0x0000001200127309 */ /* 0x000e620000000000 */
[----:B--2---:R-:W1:Y:S02]  /*0350*/  SHFL.IDX PT, R15, R13, R16, 0x1f ;  /* 0x00001f100d0f7589 */ /* 0x004e6400000e0000 */
[----:B-1----:R-:W-:-:S04]  /*0360*/  IMAD.IADD R15, R15, 0x1, R18 ;  /* 0x000000010f0f7824 */ /* 0x002fc800078e0212 */
[----:B0-----:R-:W-:-:S05]  /*0370*/  IMAD.WIDE R14, R15, 0x4, R2 ;  /* 0x000000040f0e7825 */ /* 0x001fca00078e0202 */
[----:B------:R1:W-:Y:S02]  /*0380*/  STG.E desc[UR6][R14.64], R11 ;  /* 0x0000000b0e007986 */ /* 0x0003e4000c101906 */
.L_x_3:
[----:B------:R-:W-:Y:S05]  /*0390*/  BSYNC.RECONVERGENT B1 ;  /* 0x0000000000017941 */ /* 0x000fea0003800200 */
.L_x_2:
[----:B------:R-:W-:Y:S01]  /*03a0*/  VIADD R0, R0, 0x1 ;  /* 0x0000000100007836 */ /* 0x000fe20000000000 */
[----:B------:R-:W-:Y:S06]  /*03b0*/  @P0 BRA `(.L_x_4) ;  /* 0xfffffffc00840947 */ /* 0x000fec000383ffff */
.L_x_1:
[----:B------:R-:W-:Y:S05]  /*03c0*/  BSYNC.RECONVERGENT B0 ;  /* 0x0000000000007941 */ /* 0x000fea0003800200 */
.L_x_0:
[----:B0-----:R-:W-:-:S04]  /*03d0*/  IADD3 R2, PT, PT, R8, -R9, RZ ;  /* 0x8000000908027210 */ /* 0x001fc80007ffe0ff */
[----:B------:R-:W-:-:S13]  /*03e0*/  ISETP.GT.U32.AND P0, PT, R2, -0x4, PT ;  /* 0xfffffffc0200780c */ /* 0x000fda0003f04070 */
[----:B------:R-:W-:Y:S05]  /*03f0*/  @P0 EXIT ;  /* 0x000000000000094d */ /* 0x000fea0003800000 */
[----:B------:R-:W0:Y:S01]  /*0400*/  LDC.64 R4, c[0x0][0x3b0] ;  /* 0x0000ec00ff047b82 */ /* 0x000e220000000a00 */
[----:B------:R-:W2:Y:S01]  /*0410*/  LDCU.64 UR4, c[0x0][0x390] ;  /* 0x00007200ff0477ac */ /* 0x000ea20008000a00 */
[----:B------:R-:W-:-:S06]  /*0420*/  IMAD.IADD R6, R0, 0x1, -R9 ;  /* 0x0000000100067824 */ /* 0x000fcc00078e0a09 */
[----:B------:R-:W3:Y:S01]  /*0430*/  LDC.64 R2, c[0x0][0x3a0] ;  /* 0x0000e800ff027b82 */ /* 0x000ee20000000a00 */
[----:B--2---:R-:W-:-:S04]  /*0440*/  UIADD3 UR4, UP0, UPT, UR4, 0x8, URZ ;  /* 0x0000000804047890 */ /* 0x004fc8000ff1e0ff */
[----:B------:R-:W-:-:S12]  /*0450*/  UIADD3.X UR5, UPT, UPT, URZ, UR5, URZ, UP0, !UPT ;  /* 0x00000005ff057290 */ /* 0x000fd800087fe4ff */
.L_x_13:
[----:B-1----:R-:W-:Y:S01]  /*0460*/  MOV R9, UR5 ;  /* 0x0000000500097c02 */ /* 0x002fe20008000f00 */
[----:B------:R-:W-:-:S04]  /*0470*/  IMAD.U32 R8, RZ, RZ, UR4 ;  /* 0x00000004ff087e24 */ /* 0x000fc8000f8e00ff */
[----:B------:R-:W-:-:S05]  /*0480*/  IMAD.WIDE R8, R0, 0x4, R8 ;  /* 0x0000000400087825 */ /* 0x000fca00078e0208 */
[----:B------:R-:W1:Y:S02]  /*0490*/  LDG.E R17, desc[UR6][R8.64+-0x8] ;  /* 0xfffff80608117981 */ /* 0x000e64000c1e1900 */
[----:B-1-3--:R-:W-:-:S05]  /*04a0*/  IMAD.WIDE R10, R17, 0x4, R2 ;  /* 0x00000004110a7825 */ /* 0x00afca00078e0202 */
[----:B------:R-:W2:Y:S01]  /*04b0*/  LDG.E R7, desc[UR6][R10.64] ;  /* 0x000000060a077981 */ /* 0x000ea2000c1e1900 */
[----:B------:R-:W-:Y:S01]  /*04c0*/  BSSY.RECONVERGENT B0, `(.L_x_5) ;  /* 0x0000016000007945 */ /* 0x000fe20003800200 */
[----:B--2---:R-:W-:-:S13]  /*04d0*/  ISETP.NE.AND P0, PT, R7, RZ, PT ;  /* 0x000000ff0700720c */ /* 0x004fda0003f05270 */
[----:B------:R-:W-:Y:S05]  /*04e0*/  @P0 BRA `(.L_x_6) ;  /* 0x00000000004c0947 */ /* 0x000fea0003800000 */
[----:B------:R-:W-:Y:S02]  /*04f0*/  IMAD.MOV.U32 R13, RZ, RZ, 0x1 ;  /* 0x00000001ff0d7424 */ /* 0x000fe400078e00ff */
[----:B------:R-:W-:-:S05]  /*0500*/  IMAD.MOV.U32 R12, RZ, RZ, RZ ;  /* 0x000000ffff0c7224 */ /* 0x000fca00078e00ff */
        /* <DEDUP_REMOVED lines=11> */
[----:B-1----:R-:W-:-:S04]  /*05c0*/  LOP3.LUT R15, R15, UR8, RZ, 0xc0, !PT ;  /* 0x000000080f0f7c12 */ /* 0x002fc8000f8ec0ff */
[----:B------:R-:W1:Y:S01]  /*05d0*/  POPC R10, R15 ;  /* 0x0000000f000a7309 */ /* 0x000e620000000000 */
[----:B--2---:R-:W1:Y:S02]  /*05e0*/  SHFL.IDX PT, R11, R7, R14, 0x1f ;  /* 0x00001f0e070b7589 */ /* 0x004e6400000e0000 */
[----:B-1----:R-:W-:-:S05]  /*05f0*/  IADD3 R11, PT, PT, R11, R10, RZ ;  /* 0x0000000a0b0b7210 */ /* 0x002fca0007ffe0ff */
[----:B0-----:R-:W-:-:S05]  /*0600*/  IMAD.WIDE R10, R11, 0x4, R4 ;  /* 0x000000040b0a7825 */ /* 0x001fca00078e0204 */
[----:B------:R1:W-:Y:S02]  /*0610*/  STG.E desc[UR6][R10.64], R17 ;  /* 0x000000110a007986 */ /* 0x0003e4000c101906 */
.L_x_6:
[----:B------:R-:W-:Y:S05]  /*0620*/  BSYNC.RECONVERGENT B0 ;  /* 0x0000000000007941 */ /* 0x000fea0003800200 */
.L_x_5:
[----:B-1----:R-:W2:Y:S02]  /*0630*/  LDG.E R17, desc[UR6][R8.64+-0x4] ;  /* 0xfffffc0608117981 */ /* 0x002ea4000c1e1900 */
[----:B--2---:R-:W-:-:S05]  /*0640*/  IMAD.WIDE R10, R17, 0x4, R2 ;  /* 0x00000004110a7825 */ /* 0x004fca00078e0202 */
        /* <DEDUP_REMOVED lines=23> */
.L_x_8:
[----:B------:R-:W-:Y:S05]  /*07c0*/  BSYNC.RECONVERGENT B0 ;  /* 0x0000000000007941 */ /* 0x000fea0003800200 */
.L_x_7:
        /* <DEDUP_REMOVED lines=25> */
.L_x_10:
[----:B------:R-:W-:Y:S05]  /*0960*/  BSYNC.RECONVERGENT B0 ;  /* 0x0000000000007941 */ /* 0x000fea0003800200 */
.L_x_9:
[----:B------:R-:W1:Y:S02]  /*0970*/  LDG.E R15, desc[UR6][R8.64+0x4] ;  /* 0x00000406080f7981 */ /* 0x000e64000c1e1900 */
        /* <DEDUP_REMOVED lines=23> */
[----:B-1----:R-:W-:-:S04]  /*0af0*/  IMAD.IADD R9, R9, 0x1, R8 ;  /* 0x0000000109097824 */ /* 0x002fc800078e0208 */
[----:B0-----:R-:W-:-:S05]  /*0b00*/  IMAD.WIDE R8, R9, 0x4, R4 ;  /* 0x0000000409087825 */ /* 0x001fca00078e0204 */
[----:B------:R1:W-:Y:S02]  /*0b10*/  STG.E desc[UR6][R8.64], R15 ;  /* 0x0000000f08007986 */ /* 0x0003e4000c101906 */
.L_x_12:
[----:B------:R-:W-:Y:S05]  /*0b20*/  BSYNC.RECONVERGENT B0 ;  /* 0x0000000000007941 */ /* 0x000fea0003800200 */
.L_x_11:
[----:B------:R-:W-:Y:S01]  /*0b30*/  IADD3 R0, PT, PT, R0, 0x4, RZ ;  /* 0x0000000400007810 */ /* 0x000fe20007ffe0ff */
[----:B------:R-:W-:Y:S06]  /*0b40*/  @P0 BRA `(.L_x_13) ;  /* 0xfffffff800440947 */ /* 0x000fec000383ffff */
[----:B------:R-:W-:Y:S05]  /*0b50*/  EXIT ;  /* 0x000000000000794d */ /* 0x000fea0003800000 */
.L_x_14:
[----:B------:R-:W-:-:S00]  /*0b60*/  BRA `(.L_x_14) ;  /* 0xfffffffc00fc7947 */ /* 0x000fc0000383ffff */
[----:B------:R-:W-:-:S00]  /*0b70*/  NOP ;  /* 0x0000000000007918 */ /* 0x000fc00000000000 */
        /* <DEDUP_REMOVED lines=8> */
.L_x_15:


//--------------------- .nv.shared.reserved.0     --------------------------
	.section	.nv.shared.reserved.0,"aw",@nobits
	.weak		__nv_reservedSMEM_offset_0_alias
	.size		__nv_reservedSMEM_offset_0_alias, 0, 64
	.other		__nv_reservedSMEM_offset_0_alias,@"STO_CUDA_RESERVED_SHARED STV_DEFAULT"
__nv_reservedSMEM_offset_0_alias:
	.zero		0
	.zero		64


//--------------------- .nv.constant0._Z6kerneliPiS_S_S_S_S_S_ --------------------------
	.section	.nv.constant0._Z6kerneliPiS_S_S_S_S_S_,"a",@progbits
	.sectionflags	@""
	.align	4
.nv.constant0._Z6kerneliPiS_S_S_S_S_S_:
	.zero		960


//--------------------- SYMBOLS --------------------------

	.type		.nv.reservedSmem.offset0,@object
	.size		.nv.reservedSmem.offset0,0x4
